//
// Generated by NVIDIA NVVM Compiler
//
// Compiler Build ID: CL-36424714
// Cuda compilation tools, release 13.0, V13.0.88
// Based on NVVM 20.0.0
//

.version 9.0
.target sm_100
.address_size 64

	// .globl	_Z14helloFromBlockv
.extern .func  (.param .b32 func_retval0) vprintf
(
	.param .b64 vprintf_param_0,
	.param .b64 vprintf_param_1
)
;
.global .align 1 .b8 $str[22] = {72, 101, 108, 108, 111, 32, 102, 114, 111, 109, 32, 98, 108, 111, 99, 107, 32, 37, 100, 33, 10};

.visible .entry _Z14helloFromBlockv()
{
	.local .align 8 .b8 	__local_depot0[8];
	.reg .b64 	%SP;
	.reg .b64 	%SPL;
	.reg .b32 	%r<4>;
	.reg .b64 	%rd<5>;

	mov.u64 	%SPL, __local_depot0;
	cvta.local.u64 	%SP, %SPL;
	add.u64 	%rd1, %SP, 0;
	add.u64 	%rd2, %SPL, 0;
	mov.u32 	%r1, %ctaid.x;
	st.local.u32 	[%rd2], %r1;
	mov.u64 	%rd3, $str;
	cvta.global.u64 	%rd4, %rd3;
	{ // callseq 0, 0
	.param .b64 param0;
	st.param.b64 	[param0], %rd4;
	.param .b64 param1;
	st.param.b64 	[param1], %rd1;
	.param .b32 retval0;
	call.uni (retval0), 
	vprintf, 
	(
	param0, 
	param1
	);
	ld.param.b32 	%r2, [retval0];
	} // callseq 0
	ret;

}


// ===== COMPILED SASS (sm_100) =====

	.target	sm_100

	.elftype	@"ET_EXEC"


//--------------------- .note.nv.tkinfo           --------------------------
	.section	.note.nv.tkinfo,"",@"SHT_NOTE"
	.sectionflags	@"SHF_NOTE_NV_TKINFO"
	.tkinfo
        /*0018*/ 	.word	0x00000002
        /*0030*/ 	.string	""
        /*0030*/ 	.string	"ptxas"
        /*0030*/ 	.string	"Cuda compilation tools, release 13.0, V13.0.88"
        /*0030*/ 	.string	"Build cuda_13.0.r13.0/compiler.36424714_0"
        /*0030*/ 	.string	"-arch sm_100 -m 64 "



//--------------------- .note.nv.cuinfo           --------------------------
	.section	.note.nv.cuinfo,"",@"SHT_NOTE"
	.sectionflags	@"SHF_NOTE_NV_CUINFO"
        /*0018*/ 	.short	0x0002
        /*001a*/ 	.short	0x0064
        /*001c*/ 	.short	0x0082
	.zero		2


//--------------------- .nv.info                  --------------------------
	.section	.nv.info,"",@"SHT_CUDA_INFO"
	.align	4


	//----- nvinfo : EIATTR_REGCOUNT
	.align		4
        /*0000*/ 	.byte	0x04, 0x2f
        /*0002*/ 	.short	(.L_2 - .L_1)
	.align		4
.L_1:
        /*0004*/ 	.word	index@(_Z14helloFromBlockv)
        /*0008*/ 	.word	0x00000018


	//----- nvinfo : EIATTR_FRAME_SIZE
	.align		4
.L_2:
        /*000c*/ 	.byte	0x04, 0x11
        /*000e*/ 	.short	(.L_4 - .L_3)
	.align		4
.L_3:
        /*0010*/ 	.word	index@(_Z14helloFromBlockv)
        /*0014*/ 	.word	0x00000008


	//----- nvinfo : EIATTR_MIN_STACK_SIZE
	.align		4
.L_4:
        /*0018*/ 	.byte	0x04, 0x12
        /*001a*/ 	.short	(.L_6 - .L_5)
	.align		4
.L_5:
        /*001c*/ 	.word	index@(_Z14helloFromBlockv)
        /*0020*/ 	.word	0x00000008
.L_6:


//--------------------- .nv.compat                --------------------------
	.section	.nv.compat,"",@"SHT_CUDA_COMPAT_INFO"
	.align	4
        /*0000*/ 	.byte	0x02, 0x09, 0x00, 0x00, 0x02, 0x02, 0x01, 0x00, 0x02, 0x05, 0x05, 0x00, 0x03, 0x07, 0x01, 0x01
        /*0010*/ 	.byte	0x02, 0x03, 0x00, 0x00, 0x02, 0x06, 0x01, 0x00, 0x04, 0x0b, 0x08, 0x00, 0x09, 0x00, 0x00, 0x00
        /*0020*/ 	.byte	0x00, 0x00, 0x00, 0x00


//--------------------- .nv.info._Z14helloFromBlockv --------------------------
	.section	.nv.info._Z14helloFromBlockv,"",@"SHT_CUDA_INFO"
	.sectionflags	@""
	.align	4


	//----- nvinfo : EIATTR_CUDA_API_VERSION
	.align		4
        /*0000*/ 	.byte	0x04, 0x37
        /*0002*/ 	.short	(.L_8 - .L_7)
.L_7:
        /*0004*/ 	.word	0x00000082


	//----- nvinfo : EIATTR_SPARSE_MMA_MASK
	.align		4
.L_8:
        /*0008*/ 	.byte	0x03, 0x50
        /*000a*/ 	.short	0x0000


	//----- nvinfo : EIATTR_MAXREG_COUNT
	.align		4
        /*000c*/ 	.byte	0x03, 0x1b
        /*000e*/ 	.short	0x00ff


	//----- nvinfo : EIATTR_EXTERNS
	.align		4
        /*0010*/ 	.byte	0x04, 0x0f
        /*0012*/ 	.short	(.L_10 - .L_9)


	//   ....[0]....
	.align		4
.L_9:
        /*0014*/ 	.word	index@(vprintf)


	//----- nvinfo : EIATTR_MERCURY_ISA_VERSION
	.align		4
.L_10:
        /*0018*/ 	.byte	0x03, 0x5f
        /*001a*/ 	.short	0x0101


	//----- nvinfo : EIATTR_VRC_CTA_INIT_COUNT
	.align		4
        /*001c*/ 	.byte	0x02, 0x4a
	.zero		1
	.zero		1


	//----- nvinfo : EIATTR_SYSCALL_OFFSETS
	.align		4
        /*0020*/ 	.byte	0x04, 0x46
        /*0022*/ 	.short	(.L_12 - .L_11)


	//   ....[0]....
.L_11:
        /*0024*/ 	.word	0x000000e0


	//----- nvinfo : EIATTR_EXIT_INSTR_OFFSETS
	.align		4
.L_12:
        /*0028*/ 	.byte	0x04, 0x1c
        /*002a*/ 	.short	(.L_14 - .L_13)


	//   ....[0]....
.L_13:
        /*002c*/ 	.word	0x000000f0


	//----- nvinfo : EIATTR_SW_WAR
	.align		4
.L_14:
        /*0030*/ 	.byte	0x04, 0x36
        /*0032*/ 	.short	(.L_16 - .L_15)
.L_15:
        /*0034*/ 	.word	0x00000008
.L_16:


//--------------------- .nv.callgraph             --------------------------
	.section	.nv.callgraph,"",@"SHT_CUDA_CALLGRAPH"
	.align	4
	.sectionentsize	8
	.align		4
        /*0000*/ 	.word	0x00000000
	.align		4
        /*0004*/ 	.word	0xffffffff
	.align		4
        /*0008*/ 	.word	index@(_Z14helloFromBlockv)
	.align		4
        /*000c*/ 	.word	index@(vprintf)
	.align		4
        /*0010*/ 	.word	0x00000000
	.align		4
        /*0014*/ 	.word	0xfffffffe
	.align		4
        /*0018*/ 	.word	0x00000000
	.align		4
        /*001c*/ 	.word	0xfffffffd
	.align		4
        /*0020*/ 	.word	0x00000000
	.align		4
        /*0024*/ 	.word	0xfffffffc


//--------------------- .nv.constant4             --------------------------
	.section	.nv.constant4,"a",@progbits
	.align	8
	.align		8
.nv.constant4:
        /*0000*/ 	.dword	vprintf
	.align		8
        /*0008*/ 	.dword	$str


//--------------------- .text._Z14helloFromBlockv --------------------------
	.section	.text._Z14helloFromBlockv,"ax",@progbits
	.align	128
        .global         _Z14helloFromBlockv
        .type           _Z14helloFromBlockv,@function
        .size           _Z14helloFromBlockv,(.L_x_2 - _Z14helloFromBlockv)
        .other          _Z14helloFromBlockv,@"STO_CUDA_ENTRY STV_DEFAULT"
_Z14helloFromBlockv:
.text._Z14helloFromBlockv:
[----:B------:R-:W0:Y:S01]  /*0000*/  LDC R1, c[0x0][0x37c] ;  /* 0x0000df00ff017b82 */ /* 0x000e220000000800 */
[----:B------:R-:W1:Y:S01]  /*0010*/  S2R R8, SR_CTAID.X ;  /* 0x0000000000087919 */ /* 0x000e620000002500 */
[----:B0-----:R-:W-:Y:S01]  /*0020*/  VIADD R1, R1, 0xfffffff8 ;  /* 0xfffffff801017836 */ /* 0x001fe20000000000 */
[----:B------:R-:W-:Y:S01]  /*0030*/  MOV R0, 0x0 ;  /* 0x0000000000007802 */ /* 0x000fe20000000f00 */
[----:B------:R-:W0:Y:S04]  /*0040*/  LDCU UR4, c[0x0][0x2f8] ;  /* 0x00005f00ff0477ac */ /* 0x000e280008000800 */
[----:B------:R2:W3:Y:S01]  /*0050*/  LDC.64 R2, c[0x4][R0] ;  /* 0x0100000000027b82 */ /* 0x0004e20000000a00 */
[----:B------:R-:W4:Y:S01]  /*0060*/  LDCU.64 UR6, c[0x4][0x8] ;  /* 0x01000100ff0677ac */ /* 0x000f220008000a00 */
[----:B------:R-:W5:Y:S01]  /*0070*/  LDCU UR5, c[0x0][0x2fc] ;  /* 0x00005f80ff0577ac */ /* 0x000f620008000800 */
[----:B0-----:R-:W-:Y:S01]  /*0080*/  IADD3 R6, P0, PT, R1, UR4, RZ ;  /* 0x0000000401067c10 */ /* 0x001fe2000ff1e0ff */
[----:B----4-:R-:W-:Y:S01]  /*0090*/  IMAD.U32 R4, RZ, RZ, UR6 ;  /* 0x00000006ff047e24 */ /* 0x010fe2000f8e00ff */
[----:B------:R-:W-:-:S03]  /*00a0*/  MOV R5, UR7 ;  /* 0x0000000700057c02 */ /* 0x000fc60008000f00 */
[----:B-----5:R-:W-:Y:S01]  /*00b0*/  IMAD.X R7, RZ, RZ, UR5, P0 ;  /* 0x00000005ff077e24 */ /* 0x020fe200080e06ff */
[----:B-1----:R2:W-:Y:S07]  /*00c0*/  STL [R1], R8 ;  /* 0x0000000801007387 */ /* 0x0025ee0000100800 */
[----:B------:R-:W-:-:S07]  /*00d0*/  LEPC R20, `(.L_x_0) ;  /* 0x000000001014794e */ /* 0x000fce0000000000 */
[----:B--23--:R-:W-:Y:S05]  /*00e0*/  CALL.ABS.NOINC R2 ;  /* 0x0000000002007343 */ /* 0x00cfea0003c00000 */
.L_x_0:
[----:B------:R-:W-:Y:S05]  /*00f0*/  EXIT ;  /* 0x000000000000794d */ /* 0x000fea0003800000 */
.L_x_1:
[----:B------:R-:W-:-:S00]  /*0100*/  BRA `(.L_x_1) ;  /* 0xfffffffc00fc7947 */ /* 0x000fc0000383ffff */
[----:B------:R-:W-:-:S00]  /*0110*/  NOP ;  /* 0x0000000000007918 */ /* 0x000fc00000000000 */
        /* <DEDUP_REMOVED lines=14> */
.L_x_2:


//--------------------- .nv.global.init           --------------------------
	.section	.nv.global.init,"aw",@progbits
.nv.global.init:
	.type		$str,@object
	.size		$str,(.L_0 - $str)
$str:
        /*0000*/ 	.byte	0x48, 0x65, 0x6c, 0x6c, 0x6f, 0x20, 0x66, 0x72, 0x6f, 0x6d, 0x20, 0x62, 0x6c, 0x6f, 0x63, 0x6b
        /*0010*/ 	.byte	0x20, 0x25, 0x64, 0x21, 0x0a, 0x00
.L_0:


//--------------------- .nv.shared.reserved.0     --------------------------
	.section	.nv.shared.reserved.0,"aw",@nobits
	.weak		__nv_reservedSMEM_offset_0_alias
	.size		__nv_reservedSMEM_offset_0_alias, 0, 64
	.other		__nv_reservedSMEM_offset_0_alias,@"STO_CUDA_RESERVED_SHARED STV_DEFAULT"
__nv_reservedSMEM_offset_0_alias:
	.zero		0
	.zero		64


//--------------------- .nv.constant0._Z14helloFromBlockv --------------------------
	.section	.nv.constant0._Z14helloFromBlockv,"a",@progbits
	.sectionflags	@""
	.align	4
.nv.constant0._Z14helloFromBlockv:
	.zero		896


//--------------------- SYMBOLS --------------------------

	.type		.nv.reservedSmem.offset0,@object
	.size		.nv.reservedSmem.offset0,0x4
	.type		vprintf,@function
